//
// Generated by NVIDIA NVVM Compiler
//
// Compiler Build ID: CL-36424714
// Cuda compilation tools, release 13.0, V13.0.88
// Based on NVVM 20.0.0
//

.version 9.0
.target sm_100
.address_size 64

	// .globl	_Z11some_kerneliPii

.visible .entry _Z11some_kerneliPii(
	.param .u32 _Z11some_kerneliPii_param_0,
	.param .u64 .ptr .align 1 _Z11some_kerneliPii_param_1,
	.param .u32 _Z11some_kerneliPii_param_2
)
{
	.reg .pred 	%p<2>;
	.reg .b32 	%r<7>;
	.reg .b64 	%rd<5>;

	ld.param.u32 	%r2, [_Z11some_kerneliPii_param_0];
	ld.param.u64 	%rd1, [_Z11some_kerneliPii_param_1];
	ld.param.u32 	%r3, [_Z11some_kerneliPii_param_2];
	mov.u32 	%r4, %tid.x;
	mov.u32 	%r5, %ctaid.x;
	mov.u32 	%r6, %ntid.x;
	mad.lo.s32 	%r1, %r5, %r6, %r4;
	setp.ge.s32 	%p1, %r1, %r3;
	@%p1 bra 	$L__BB0_2;
	cvta.to.global.u64 	%rd2, %rd1;
	mul.wide.s32 	%rd3, %r1, 4;
	add.s64 	%rd4, %rd2, %rd3;
	st.global.u32 	[%rd4], %r2;
$L__BB0_2:
	ret;

}


// ===== COMPILED SASS (sm_100) =====

	.target	sm_100

	.elftype	@"ET_EXEC"


//--------------------- .note.nv.tkinfo           --------------------------
	.section	.note.nv.tkinfo,"",@"SHT_NOTE"
	.sectionflags	@"SHF_NOTE_NV_TKINFO"
	.tkinfo
        /*0018*/ 	.word	0x00000002
        /*0030*/ 	.string	""
        /*0030*/ 	.string	"ptxas"
        /*0030*/ 	.string	"Cuda compilation tools, release 13.0, V13.0.88"
        /*0030*/ 	.string	"Build cuda_13.0.r13.0/compiler.36424714_0"
        /*0030*/ 	.string	"-arch sm_100 -m 64 "



//--------------------- .note.nv.cuinfo           --------------------------
	.section	.note.nv.cuinfo,"",@"SHT_NOTE"
	.sectionflags	@"SHF_NOTE_NV_CUINFO"
        /*0018*/ 	.short	0x0002
        /*001a*/ 	.short	0x0064
        /*001c*/ 	.short	0x0082
	.zero		2


//--------------------- .nv.info                  --------------------------
	.section	.nv.info,"",@"SHT_CUDA_INFO"
	.align	4


	//----- nvinfo : EIATTR_REGCOUNT
	.align		4
        /*0000*/ 	.byte	0x04, 0x2f
        /*0002*/ 	.short	(.L_1 - .L_0)
	.align		4
.L_0:
        /*0004*/ 	.word	index@(_Z11some_kerneliPii)
        /*0008*/ 	.word	0x0000000a


	//----- nvinfo : EIATTR_FRAME_SIZE
	.align		4
.L_1:
        /*000c*/ 	.byte	0x04, 0x11
        /*000e*/ 	.short	(.L_3 - .L_2)
	.align		4
.L_2:
        /*0010*/ 	.word	index@(_Z11some_kerneliPii)
        /*0014*/ 	.word	0x00000000


	//----- nvinfo : EIATTR_MIN_STACK_SIZE
	.align		4
.L_3:
        /*0018*/ 	.byte	0x04, 0x12
        /*001a*/ 	.short	(.L_5 - .L_4)
	.align		4
.L_4:
        /*001c*/ 	.word	index@(_Z11some_kerneliPii)
        /*0020*/ 	.word	0x00000000
.L_5:


//--------------------- .nv.compat                --------------------------
	.section	.nv.compat,"",@"SHT_CUDA_COMPAT_INFO"
	.align	4
        /*0000*/ 	.byte	0x02, 0x09, 0x00, 0x00, 0x02, 0x02, 0x01, 0x00, 0x02, 0x05, 0x05, 0x00, 0x03, 0x07, 0x01, 0x01
        /*0010*/ 	.byte	0x02, 0x03, 0x00, 0x00, 0x02, 0x06, 0x01, 0x00, 0x04, 0x0b, 0x08, 0x00, 0x09, 0x00, 0x00, 0x00
        /*0020*/ 	.byte	0x00, 0x00, 0x00, 0x00


//--------------------- .nv.info._Z11some_kerneliPii --------------------------
	.section	.nv.info._Z11some_kerneliPii,"",@"SHT_CUDA_INFO"
	.sectionflags	@""
	.align	4


	//----- nvinfo : EIATTR_CUDA_API_VERSION
	.align		4
        /*0000*/ 	.byte	0x04, 0x37
        /*0002*/ 	.short	(.L_7 - .L_6)
.L_6:
        /*0004*/ 	.word	0x00000082


	//----- nvinfo : EIATTR_KPARAM_INFO
	.align		4
.L_7:
        /*0008*/ 	.byte	0x04, 0x17
        /*000a*/ 	.short	(.L_9 - .L_8)
.L_8:
        /*000c*/ 	.word	0x00000000
        /*0010*/ 	.short	0x0002
        /*0012*/ 	.short	0x0010
        /*0014*/ 	.byte	0x00, 0xf0, 0x11, 0x00


	//----- nvinfo : EIATTR_KPARAM_INFO
	.align		4
.L_9:
        /*0018*/ 	.byte	0x04, 0x17
        /*001a*/ 	.short	(.L_11 - .L_10)
.L_10:
        /*001c*/ 	.word	0x00000000
        /*0020*/ 	.short	0x0001
        /*0022*/ 	.short	0x0008
        /*0024*/ 	.byte	0x00, 0xf5, 0x21, 0x00


	//----- nvinfo : EIATTR_KPARAM_INFO
	.align		4
.L_11:
        /*0028*/ 	.byte	0x04, 0x17
        /*002a*/ 	.short	(.L_13 - .L_12)
.L_12:
        /*002c*/ 	.word	0x00000000
        /*0030*/ 	.short	0x0000
        /*0032*/ 	.short	0x0000
        /*0034*/ 	.byte	0x00, 0xf0, 0x11, 0x00


	//----- nvinfo : EIATTR_SPARSE_MMA_MASK
	.align		4
.L_13:
        /*0038*/ 	.byte	0x03, 0x50
        /*003a*/ 	.short	0x0000


	//----- nvinfo : EIATTR_MAXREG_COUNT
	.align		4
        /*003c*/ 	.byte	0x03, 0x1b
        /*003e*/ 	.short	0x00ff


	//----- nvinfo : EIATTR_MERCURY_ISA_VERSION
	.align		4
        /*0040*/ 	.byte	0x03, 0x5f
        /*0042*/ 	.short	0x0101


	//----- nvinfo : EIATTR_VRC_CTA_INIT_COUNT
	.align		4
        /*0044*/ 	.byte	0x02, 0x4a
	.zero		1
	.zero		1


	//----- nvinfo : EIATTR_EXIT_INSTR_OFFSETS
	.align		4
        /*0048*/ 	.byte	0x04, 0x1c
        /*004a*/ 	.short	(.L_15 - .L_14)


	//   ....[0]....
.L_14:
        /*004c*/ 	.word	0x00000070


	//   ....[1]....
        /*0050*/ 	.word	0x000000d0


	//----- nvinfo : EIATTR_CBANK_PARAM_SIZE
	.align		4
.L_15:
        /*0054*/ 	.byte	0x03, 0x19
        /*0056*/ 	.short	0x0014


	//----- nvinfo : EIATTR_PARAM_CBANK
	.align		4
        /*0058*/ 	.byte	0x04, 0x0a
        /*005a*/ 	.short	(.L_17 - .L_16)
	.align		4
.L_16:
        /*005c*/ 	.word	index@(.nv.constant0._Z11some_kerneliPii)
        /*0060*/ 	.short	0x0380
        /*0062*/ 	.short	0x0014


	//----- nvinfo : EIATTR_SW_WAR
	.align		4
.L_17:
        /*0064*/ 	.byte	0x04, 0x36
        /*0066*/ 	.short	(.L_19 - .L_18)
.L_18:
        /*0068*/ 	.word	0x00000008
.L_19:


//--------------------- .nv.callgraph             --------------------------
	.section	.nv.callgraph,"",@"SHT_CUDA_CALLGRAPH"
	.align	4
	.sectionentsize	8
	.align		4
        /*0000*/ 	.word	0x00000000
	.align		4
        /*0004*/ 	.word	0xffffffff
	.align		4
        /*0008*/ 	.word	0x00000000
	.align		4
        /*000c*/ 	.word	0xfffffffe
	.align		4
        /*0010*/ 	.word	0x00000000
	.align		4
        /*0014*/ 	.word	0xfffffffd
	.align		4
        /*0018*/ 	.word	0x00000000
	.align		4
        /*001c*/ 	.word	0xfffffffc


//--------------------- .text._Z11some_kerneliPii --------------------------
	.section	.text._Z11some_kerneliPii,"ax",@progbits
	.align	128
        .global         _Z11some_kerneliPii
        .type           _Z11some_kerneliPii,@function
        .size           _Z11some_kerneliPii,(.L_x_1 - _Z11some_kerneliPii)
        .other          _Z11some_kerneliPii,@"STO_CUDA_ENTRY STV_DEFAULT"
_Z11some_kerneliPii:
.text._Z11some_kerneliPii:
[----:B------:R-:W-:Y:S01]  /*0000*/  LDC R1, c[0x0][0x37c] ;  /* 0x0000df00ff017b82 */ /* 0x000fe20000000800 */
[----:B------:R-:W0:Y:S07]  /*0010*/  S2R R5, SR_TID.X ;  /* 0x0000000000057919 */ /* 0x000e2e0000002100 */
[----:B------:R-:W0:Y:S01]  /*0020*/  S2UR UR4, SR_CTAID.X ;  /* 0x00000000000479c3 */ /* 0x000e220000002500 */
[----:B------:R-:W1:Y:S07]  /*0030*/  LDCU UR5, c[0x0][0x390] ;  /* 0x00007200ff0577ac */ /* 0x000e6e0008000800 */
[----:B------:R-:W0:Y:S02]  /*0040*/  LDC R0, c[0x0][0x360] ;  /* 0x0000d800ff007b82 */ /* 0x000e240000000800 */
[----:B0-----:R-:W-:-:S05]  /*0050*/  IMAD R5, R0, UR4, R5 ;  /* 0x0000000400057c24 */ /* 0x001fca000f8e0205 */
[----:B-1----:R-:W-:-:S13]  /*0060*/  ISETP.GE.AND P0, PT, R5, UR5, PT ;  /* 0x0000000505007c0c */ /* 0x002fda000bf06270 */
[----:B------:R-:W-:Y:S05]  /*0070*/  @P0 EXIT ;  /* 0x000000000000094d */ /* 0x000fea0003800000 */
[----:B------:R-:W0:Y:S01]  /*0080*/  LDC.64 R2, c[0x0][0x388] ;  /* 0x0000e200ff027b82 */ /* 0x000e220000000a00 */
[----:B------:R-:W1:Y:S07]  /*0090*/  LDCU.64 UR4, c[0x0][0x358] ;  /* 0x00006b00ff0477ac */ /* 0x000e6e0008000a00 */
[----:B------:R-:W1:Y:S01]  /*00a0*/  LDC R7, c[0x0][0x380] ;  /* 0x0000e000ff077b82 */ /* 0x000e620000000800 */
[----:B0-----:R-:W-:-:S05]  /*00b0*/  IMAD.WIDE R2, R5, 0x4, R2 ;  /* 0x0000000405027825 */ /* 0x001fca00078e0202 */
[----:B-1----:R-:W-:Y:S01]  /*00c0*/  STG.E desc[UR4][R2.64], R7 ;  /* 0x0000000702007986 */ /* 0x002fe2000c101904 */
[----:B------:R-:W-:Y:S05]  /*00d0*/  EXIT ;  /* 0x000000000000794d */ /* 0x000fea0003800000 */
.L_x_0:
[----:B------:R-:W-:-:S00]  /*00e0*/  BRA `(.L_x_0) ;  /* 0xfffffffc00fc7947 */ /* 0x000fc0000383ffff */
[----:B------:R-:W-:-:S00]  /*00f0*/  NOP ;  /* 0x0000000000007918 */ /* 0x000fc00000000000 */
        /* <DEDUP_REMOVED lines=8> */
.L_x_1:


//--------------------- .nv.shared.reserved.0     --------------------------
	.section	.nv.shared.reserved.0,"aw",@nobits
	.weak		__nv_reservedSMEM_offset_0_alias
	.size		__nv_reservedSMEM_offset_0_alias, 0, 64
	.other		__nv_reservedSMEM_offset_0_alias,@"STO_CUDA_RESERVED_SHARED STV_DEFAULT"
__nv_reservedSMEM_offset_0_alias:
	.zero		0
	.zero		64


//--------------------- .nv.constant0._Z11some_kerneliPii --------------------------
	.section	.nv.constant0._Z11some_kerneliPii,"a",@progbits
	.sectionflags	@""
	.align	4
.nv.constant0._Z11some_kerneliPii:
	.zero		916


//--------------------- SYMBOLS --------------------------

	.type		.nv.reservedSmem.offset0,@object
	.size		.nv.reservedSmem.offset0,0x4
